//
// Generated by NVIDIA NVVM Compiler
//
// Compiler Build ID: CL-36424714
// Cuda compilation tools, release 13.0, V13.0.88
// Based on NVVM 20.0.0
//

.version 9.0
.target sm_100
.address_size 64

	// .globl	_Z9matrixMulPKdS0_Pdiii

.visible .entry _Z9matrixMulPKdS0_Pdiii(
	.param .u64 .ptr .align 1 _Z9matrixMulPKdS0_Pdiii_param_0,
	.param .u64 .ptr .align 1 _Z9matrixMulPKdS0_Pdiii_param_1,
	.param .u64 .ptr .align 1 _Z9matrixMulPKdS0_Pdiii_param_2,
	.param .u32 _Z9matrixMulPKdS0_Pdiii_param_3,
	.param .u32 _Z9matrixMulPKdS0_Pdiii_param_4,
	.param .u32 _Z9matrixMulPKdS0_Pdiii_param_5
)
{
	.reg .pred 	%p<13>;
	.reg .b32 	%r<41>;
	.reg .b64 	%rd<53>;
	.reg .b64 	%fd<68>;

	ld.param.u64 	%rd7, [_Z9matrixMulPKdS0_Pdiii_param_0];
	ld.param.u64 	%rd8, [_Z9matrixMulPKdS0_Pdiii_param_1];
	ld.param.u64 	%rd6, [_Z9matrixMulPKdS0_Pdiii_param_2];
	ld.param.u32 	%r20, [_Z9matrixMulPKdS0_Pdiii_param_3];
	ld.param.u32 	%r18, [_Z9matrixMulPKdS0_Pdiii_param_4];
	ld.param.u32 	%r19, [_Z9matrixMulPKdS0_Pdiii_param_5];
	cvta.to.global.u64 	%rd1, %rd8;
	cvta.to.global.u64 	%rd2, %rd7;
	mov.u32 	%r21, %ctaid.y;
	mov.u32 	%r22, %ntid.y;
	mov.u32 	%r23, %tid.y;
	mad.lo.s32 	%r1, %r21, %r22, %r23;
	mov.u32 	%r24, %ctaid.x;
	mov.u32 	%r25, %ntid.x;
	mov.u32 	%r26, %tid.x;
	mad.lo.s32 	%r2, %r24, %r25, %r26;
	setp.ge.s32 	%p1, %r1, %r20;
	setp.ge.s32 	%p2, %r2, %r19;
	or.pred  	%p3, %p1, %p2;
	@%p3 bra 	$L__BB0_14;
	setp.lt.s32 	%p4, %r18, 1;
	mov.f64 	%fd67, 0d0000000000000000;
	@%p4 bra 	$L__BB0_13;
	mul.lo.s32 	%r3, %r18, %r1;
	and.b32  	%r4, %r18, 7;
	setp.lt.u32 	%p5, %r18, 8;
	mov.f64 	%fd67, 0d0000000000000000;
	mov.b32 	%r39, 0;
	@%p5 bra 	$L__BB0_5;
	and.b32  	%r39, %r18, 2147483640;
	neg.s32 	%r37, %r39;
	shl.b32 	%r7, %r19, 3;
	mul.wide.u32 	%rd9, %r3, 8;
	add.s64 	%rd10, %rd9, %rd2;
	add.s64 	%rd52, %rd10, 32;
	mov.f64 	%fd67, 0d0000000000000000;
	mul.wide.s32 	%rd13, %r19, 8;
	mov.u32 	%r36, %r2;
$L__BB0_4:
	.pragma "nounroll";
	ld.global.f64 	%fd17, [%rd52+-32];
	mul.wide.s32 	%rd11, %r36, 8;
	add.s64 	%rd12, %rd1, %rd11;
	ld.global.f64 	%fd18, [%rd12];
	fma.rn.f64 	%fd19, %fd17, %fd18, %fd67;
	ld.global.f64 	%fd20, [%rd52+-24];
	add.s64 	%rd14, %rd12, %rd13;
	ld.global.f64 	%fd21, [%rd14];
	fma.rn.f64 	%fd22, %fd20, %fd21, %fd19;
	ld.global.f64 	%fd23, [%rd52+-16];
	add.s64 	%rd15, %rd14, %rd13;
	ld.global.f64 	%fd24, [%rd15];
	fma.rn.f64 	%fd25, %fd23, %fd24, %fd22;
	ld.global.f64 	%fd26, [%rd52+-8];
	add.s64 	%rd16, %rd15, %rd13;
	ld.global.f64 	%fd27, [%rd16];
	fma.rn.f64 	%fd28, %fd26, %fd27, %fd25;
	ld.global.f64 	%fd29, [%rd52];
	add.s64 	%rd17, %rd16, %rd13;
	ld.global.f64 	%fd30, [%rd17];
	fma.rn.f64 	%fd31, %fd29, %fd30, %fd28;
	ld.global.f64 	%fd32, [%rd52+8];
	add.s64 	%rd18, %rd17, %rd13;
	ld.global.f64 	%fd33, [%rd18];
	fma.rn.f64 	%fd34, %fd32, %fd33, %fd31;
	ld.global.f64 	%fd35, [%rd52+16];
	add.s64 	%rd19, %rd18, %rd13;
	ld.global.f64 	%fd36, [%rd19];
	fma.rn.f64 	%fd37, %fd35, %fd36, %fd34;
	ld.global.f64 	%fd38, [%rd52+24];
	add.s64 	%rd20, %rd19, %rd13;
	ld.global.f64 	%fd39, [%rd20];
	fma.rn.f64 	%fd67, %fd38, %fd39, %fd37;
	add.s32 	%r37, %r37, 8;
	add.s32 	%r36, %r36, %r7;
	add.s64 	%rd52, %rd52, 64;
	setp.ne.s32 	%p6, %r37, 0;
	@%p6 bra 	$L__BB0_4;
$L__BB0_5:
	setp.eq.s32 	%p7, %r4, 0;
	@%p7 bra 	$L__BB0_13;
	and.b32  	%r13, %r18, 3;
	setp.lt.u32 	%p8, %r4, 4;
	@%p8 bra 	$L__BB0_8;
	add.s32 	%r28, %r39, %r3;
	mul.wide.u32 	%rd21, %r28, 8;
	add.s64 	%rd22, %rd2, %rd21;
	ld.global.f64 	%fd41, [%rd22];
	mad.lo.s32 	%r29, %r39, %r19, %r2;
	mul.wide.s32 	%rd23, %r29, 8;
	add.s64 	%rd24, %rd1, %rd23;
	ld.global.f64 	%fd42, [%rd24];
	fma.rn.f64 	%fd43, %fd41, %fd42, %fd67;
	cvt.u64.u32 	%rd25, %r3;
	cvt.u64.u32 	%rd26, %r39;
	add.s64 	%rd27, %rd26, %rd25;
	shl.b64 	%rd28, %rd27, 3;
	add.s64 	%rd29, %rd2, %rd28;
	ld.global.f64 	%fd44, [%rd29+8];
	mul.wide.s32 	%rd30, %r19, 8;
	add.s64 	%rd31, %rd24, %rd30;
	ld.global.f64 	%fd45, [%rd31];
	fma.rn.f64 	%fd46, %fd44, %fd45, %fd43;
	ld.global.f64 	%fd47, [%rd29+16];
	add.s64 	%rd32, %rd31, %rd30;
	ld.global.f64 	%fd48, [%rd32];
	fma.rn.f64 	%fd49, %fd47, %fd48, %fd46;
	ld.global.f64 	%fd50, [%rd29+24];
	add.s64 	%rd33, %rd32, %rd30;
	ld.global.f64 	%fd51, [%rd33];
	fma.rn.f64 	%fd67, %fd50, %fd51, %fd49;
	add.s32 	%r39, %r39, 4;
$L__BB0_8:
	setp.eq.s32 	%p9, %r13, 0;
	@%p9 bra 	$L__BB0_13;
	setp.eq.s32 	%p10, %r13, 1;
	@%p10 bra 	$L__BB0_11;
	add.s32 	%r30, %r39, %r3;
	mul.wide.u32 	%rd34, %r30, 8;
	add.s64 	%rd35, %rd2, %rd34;
	ld.global.f64 	%fd53, [%rd35];
	mad.lo.s32 	%r31, %r39, %r19, %r2;
	mul.wide.s32 	%rd36, %r31, 8;
	add.s64 	%rd37, %rd1, %rd36;
	ld.global.f64 	%fd54, [%rd37];
	fma.rn.f64 	%fd55, %fd53, %fd54, %fd67;
	cvt.u64.u32 	%rd38, %r3;
	cvt.u64.u32 	%rd39, %r39;
	add.s64 	%rd40, %rd39, %rd38;
	shl.b64 	%rd41, %rd40, 3;
	add.s64 	%rd42, %rd2, %rd41;
	ld.global.f64 	%fd56, [%rd42+8];
	mul.wide.s32 	%rd43, %r19, 8;
	add.s64 	%rd44, %rd37, %rd43;
	ld.global.f64 	%fd57, [%rd44];
	fma.rn.f64 	%fd67, %fd56, %fd57, %fd55;
	add.s32 	%r39, %r39, 2;
$L__BB0_11:
	and.b32  	%r32, %r18, 1;
	setp.eq.b32 	%p11, %r32, 1;
	not.pred 	%p12, %p11;
	@%p12 bra 	$L__BB0_13;
	add.s32 	%r33, %r39, %r3;
	mul.wide.u32 	%rd45, %r33, 8;
	add.s64 	%rd46, %rd2, %rd45;
	ld.global.f64 	%fd58, [%rd46];
	mad.lo.s32 	%r34, %r39, %r19, %r2;
	mul.wide.s32 	%rd47, %r34, 8;
	add.s64 	%rd48, %rd1, %rd47;
	ld.global.f64 	%fd59, [%rd48];
	fma.rn.f64 	%fd67, %fd58, %fd59, %fd67;
$L__BB0_13:
	mad.lo.s32 	%r35, %r19, %r1, %r2;
	cvta.to.global.u64 	%rd49, %rd6;
	mul.wide.s32 	%rd50, %r35, 8;
	add.s64 	%rd51, %rd49, %rd50;
	st.global.f64 	[%rd51], %fd67;
$L__BB0_14:
	ret;

}


// ===== COMPILED SASS (sm_100) =====

	.target	sm_100

	.elftype	@"ET_EXEC"


//--------------------- .note.nv.tkinfo           --------------------------
	.section	.note.nv.tkinfo,"",@"SHT_NOTE"
	.sectionflags	@"SHF_NOTE_NV_TKINFO"
	.tkinfo
        /*0018*/ 	.word	0x00000002
        /*0030*/ 	.string	""
        /*0030*/ 	.string	"ptxas"
        /*0030*/ 	.string	"Cuda compilation tools, release 13.0, V13.0.88"
        /*0030*/ 	.string	"Build cuda_13.0.r13.0/compiler.36424714_0"
        /*0030*/ 	.string	"-arch sm_100 -m 64 "



//--------------------- .note.nv.cuinfo           --------------------------
	.section	.note.nv.cuinfo,"",@"SHT_NOTE"
	.sectionflags	@"SHF_NOTE_NV_CUINFO"
        /*0018*/ 	.short	0x0002
        /*001a*/ 	.short	0x0064
        /*001c*/ 	.short	0x0082
	.zero		2


//--------------------- .nv.info                  --------------------------
	.section	.nv.info,"",@"SHT_CUDA_INFO"
	.align	4


	//----- nvinfo : EIATTR_REGCOUNT
	.align		4
        /*0000*/ 	.byte	0x04, 0x2f
        /*0002*/ 	.short	(.L_1 - .L_0)
	.align		4
.L_0:
        /*0004*/ 	.word	index@(_Z9matrixMulPKdS0_Pdiii)
        /*0008*/ 	.word	0x00000020


	//----- nvinfo : EIATTR_FRAME_SIZE
	.align		4
.L_1:
        /*000c*/ 	.byte	0x04, 0x11
        /*000e*/ 	.short	(.L_3 - .L_2)
	.align		4
.L_2:
        /*0010*/ 	.word	index@(_Z9matrixMulPKdS0_Pdiii)
        /*0014*/ 	.word	0x00000000


	//----- nvinfo : EIATTR_MIN_STACK_SIZE
	.align		4
.L_3:
        /*0018*/ 	.byte	0x04, 0x12
        /*001a*/ 	.short	(.L_5 - .L_4)
	.align		4
.L_4:
        /*001c*/ 	.word	index@(_Z9matrixMulPKdS0_Pdiii)
        /*0020*/ 	.word	0x00000000
.L_5:


//--------------------- .nv.compat                --------------------------
	.section	.nv.compat,"",@"SHT_CUDA_COMPAT_INFO"
	.align	4
        /*0000*/ 	.byte	0x02, 0x09, 0x00, 0x00, 0x02, 0x02, 0x01, 0x00, 0x02, 0x05, 0x05, 0x00, 0x03, 0x07, 0x01, 0x01
        /*0010*/ 	.byte	0x02, 0x03, 0x00, 0x00, 0x02, 0x06, 0x01, 0x00, 0x04, 0x0b, 0x08, 0x00, 0x01, 0x00, 0x00, 0x00
        /*0020*/ 	.byte	0x00, 0x00, 0x00, 0x00


//--------------------- .nv.info._Z9matrixMulPKdS0_Pdiii --------------------------
	.section	.nv.info._Z9matrixMulPKdS0_Pdiii,"",@"SHT_CUDA_INFO"
	.sectionflags	@""
	.align	4


	//----- nvinfo : EIATTR_CUDA_API_VERSION
	.align		4
        /*0000*/ 	.byte	0x04, 0x37
        /*0002*/ 	.short	(.L_7 - .L_6)
.L_6:
        /*0004*/ 	.word	0x00000082


	//----- nvinfo : EIATTR_KPARAM_INFO
	.align		4
.L_7:
        /*0008*/ 	.byte	0x04, 0x17
        /*000a*/ 	.short	(.L_9 - .L_8)
.L_8:
        /*000c*/ 	.word	0x00000000
        /*0010*/ 	.short	0x0005
        /*0012*/ 	.short	0x0020
        /*0014*/ 	.byte	0x00, 0xf0, 0x11, 0x00


	//----- nvinfo : EIATTR_KPARAM_INFO
	.align		4
.L_9:
        /*0018*/ 	.byte	0x04, 0x17
        /*001a*/ 	.short	(.L_11 - .L_10)
.L_10:
        /*001c*/ 	.word	0x00000000
        /*0020*/ 	.short	0x0004
        /*0022*/ 	.short	0x001c
        /*0024*/ 	.byte	0x00, 0xf0, 0x11, 0x00


	//----- nvinfo : EIATTR_KPARAM_INFO
	.align		4
.L_11:
        /*0028*/ 	.byte	0x04, 0x17
        /*002a*/ 	.short	(.L_13 - .L_12)
.L_12:
        /*002c*/ 	.word	0x00000000
        /*0030*/ 	.short	0x0003
        /*0032*/ 	.short	0x0018
        /*0034*/ 	.byte	0x00, 0xf0, 0x11, 0x00


	//----- nvinfo : EIATTR_KPARAM_INFO
	.align		4
.L_13:
        /*0038*/ 	.byte	0x04, 0x17
        /*003a*/ 	.short	(.L_15 - .L_14)
.L_14:
        /*003c*/ 	.word	0x00000000
        /*0040*/ 	.short	0x0002
        /*0042*/ 	.short	0x0010
        /*0044*/ 	.byte	0x00, 0xf5, 0x21, 0x00


	//----- nvinfo : EIATTR_KPARAM_INFO
	.align		4
.L_15:
        /*0048*/ 	.byte	0x04, 0x17
        /*004a*/ 	.short	(.L_17 - .L_16)
.L_16:
        /*004c*/ 	.word	0x00000000
        /*0050*/ 	.short	0x0001
        /*0052*/ 	.short	0x0008
        /*0054*/ 	.byte	0x00, 0xf5, 0x21, 0x00


	//----- nvinfo : EIATTR_KPARAM_INFO
	.align		4
.L_17:
        /*0058*/ 	.byte	0x04, 0x17
        /*005a*/ 	.short	(.L_19 - .L_18)
.L_18:
        /*005c*/ 	.word	0x00000000
        /*0060*/ 	.short	0x0000
        /*0062*/ 	.short	0x0000
        /*0064*/ 	.byte	0x00, 0xf5, 0x21, 0x00


	//----- nvinfo : EIATTR_SPARSE_MMA_MASK
	.align		4
.L_19:
        /*0068*/ 	.byte	0x03, 0x50
        /*006a*/ 	.short	0x0000


	//----- nvinfo : EIATTR_MAXREG_COUNT
	.align		4
        /*006c*/ 	.byte	0x03, 0x1b
        /*006e*/ 	.short	0x00ff


	//----- nvinfo : EIATTR_MERCURY_ISA_VERSION
	.align		4
        /*0070*/ 	.byte	0x03, 0x5f
        /*0072*/ 	.short	0x0101


	//----- nvinfo : EIATTR_VRC_CTA_INIT_COUNT
	.align		4
        /*0074*/ 	.byte	0x02, 0x4a
	.zero		1
	.zero		1


	//----- nvinfo : EIATTR_EXIT_INSTR_OFFSETS
	.align		4
        /*0078*/ 	.byte	0x04, 0x1c
        /*007a*/ 	.short	(.L_21 - .L_20)


	//   ....[0]....
.L_20:
        /*007c*/ 	.word	0x000000d0


	//   ....[1]....
        /*0080*/ 	.word	0x000008f0


	//----- nvinfo : EIATTR_CBANK_PARAM_SIZE
	.align		4
.L_21:
        /*0084*/ 	.byte	0x03, 0x19
        /*0086*/ 	.short	0x0024


	//----- nvinfo : EIATTR_PARAM_CBANK
	.align		4
        /*0088*/ 	.byte	0x04, 0x0a
        /*008a*/ 	.short	(.L_23 - .L_22)
	.align		4
.L_22:
        /*008c*/ 	.word	index@(.nv.constant0._Z9matrixMulPKdS0_Pdiii)
        /*0090*/ 	.short	0x0380
        /*0092*/ 	.short	0x0024


	//----- nvinfo : EIATTR_SW_WAR
	.align		4
.L_23:
        /*0094*/ 	.byte	0x04, 0x36
        /*0096*/ 	.short	(.L_25 - .L_24)
.L_24:
        /*0098*/ 	.word	0x00000008
.L_25:


//--------------------- .nv.callgraph             --------------------------
	.section	.nv.callgraph,"",@"SHT_CUDA_CALLGRAPH"
	.align	4
	.sectionentsize	8
	.align		4
        /*0000*/ 	.word	0x00000000
	.align		4
        /*0004*/ 	.word	0xffffffff
	.align		4
        /*0008*/ 	.word	0x00000000
	.align		4
        /*000c*/ 	.word	0xfffffffe
	.align		4
        /*0010*/ 	.word	0x00000000
	.align		4
        /*0014*/ 	.word	0xfffffffd
	.align		4
        /*0018*/ 	.word	0x00000000
	.align		4
        /*001c*/ 	.word	0xfffffffc


//--------------------- .text._Z9matrixMulPKdS0_Pdiii --------------------------
	.section	.text._Z9matrixMulPKdS0_Pdiii,"ax",@progbits
	.align	128
        .global         _Z9matrixMulPKdS0_Pdiii
        .type           _Z9matrixMulPKdS0_Pdiii,@function
        .size           _Z9matrixMulPKdS0_Pdiii,(.L_x_5 - _Z9matrixMulPKdS0_Pdiii)
        .other          _Z9matrixMulPKdS0_Pdiii,@"STO_CUDA_ENTRY STV_DEFAULT"
_Z9matrixMulPKdS0_Pdiii:
.text._Z9matrixMulPKdS0_Pdiii:
[----:B------:R-:W-:Y:S01]  /*0000*/  LDC R1, c[0x0][0x37c] ;  /* 0x0000df00ff017b82 */ /* 0x000fe20000000800 */
[----:B------:R-:W0:Y:S07]  /*0010*/  S2R R4, SR_TID.X ;  /* 0x0000000000047919 */ /* 0x000e2e0000002100 */
[----:B------:R-:W1:Y:S01]  /*0020*/  LDC R2, c[0x0][0x364] ;  /* 0x0000d900ff027b82 */ /* 0x000e620000000800 */
[----:B------:R-:W2:Y:S01]  /*0030*/  LDCU UR6, c[0x0][0x398] ;  /* 0x00007300ff0677ac */ /* 0x000ea20008000800 */
[----:B------:R-:W1:Y:S06]  /*0040*/  S2R R5, SR_TID.Y ;  /* 0x0000000000057919 */ /* 0x000e6c0000002200 */
[----:B------:R-:W0:Y:S08]  /*0050*/  S2UR UR5, SR_CTAID.X ;  /* 0x00000000000579c3 */ /* 0x000e300000002500 */
[----:B------:R-:W0:Y:S08]  /*0060*/  LDC R3, c[0x0][0x360] ;  /* 0x0000d800ff037b82 */ /* 0x000e300000000800 */
[----:B------:R-:W1:Y:S08]  /*0070*/  S2UR UR4, SR_CTAID.Y ;  /* 0x00000000000479c3 */ /* 0x000e700000002600 */
[----:B------:R-:W3:Y:S01]  /*0080*/  LDC R0, c[0x0][0x3a0] ;  /* 0x0000e800ff007b82 */ /* 0x000ee20000000800 */
[----:B0-----:R-:W-:-:S02]  /*0090*/  IMAD R3, R3, UR5, R4 ;  /* 0x0000000503037c24 */ /* 0x001fc4000f8e0204 */
[----:B-1----:R-:W-:-:S03]  /*00a0*/  IMAD R2, R2, UR4, R5 ;  /* 0x0000000402027c24 */ /* 0x002fc6000f8e0205 */
[----:B---3--:R-:W-:-:S04]  /*00b0*/  ISETP.GE.AND P0, PT, R3, R0, PT ;  /* 0x000000000300720c */ /* 0x008fc80003f06270 */
[----:B--2---:R-:W-:-:S13]  /*00c0*/  ISETP.GE.OR P0, PT, R2, UR6, P0 ;  /* 0x0000000602007c0c */ /* 0x004fda0008706670 */
[----:B------:R-:W-:Y:S05]  /*00d0*/  @P0 EXIT ;  /* 0x000000000000094d */ /* 0x000fea0003800000 */
[----:B------:R-:W0:Y:S01]  /*00e0*/  LDC R5, c[0x0][0x39c] ;  /* 0x0000e700ff057b82 */ /* 0x000e220000000800 */
[----:B------:R-:W1:Y:S01]  /*00f0*/  LDCU.64 UR4, c[0x0][0x358] ;  /* 0x00006b00ff0477ac */ /* 0x000e620008000a00 */
[----:B------:R-:W-:Y:S02]  /*0100*/  CS2R R18, SRZ ;  /* 0x0000000000127805 */ /* 0x000fe4000001ff00 */
[----:B0-----:R-:W-:-:S13]  /*0110*/  ISETP.GE.AND P0, PT, R5, 0x1, PT ;  /* 0x000000010500780c */ /* 0x001fda0003f06270 */
[----:B-1----:R-:W-:Y:S05]  /*0120*/  @!P0 BRA `(.L_x_0) ;  /* 0x0000000400e08947 */ /* 0x002fea0003800000 */
[C---:B------:R-:W-:Y:S01]  /*0130*/  ISETP.GE.U32.AND P1, PT, R5.reuse, 0x8, PT ;  /* 0x000000080500780c */ /* 0x040fe20003f26070 */
[----:B------:R-:W-:Y:S01]  /*0140*/  HFMA2 R7, -RZ, RZ, 0, 0 ;  /* 0x00000000ff077431 */ /* 0x000fe200000001ff */
[----:B------:R-:W-:Y:S01]  /*0150*/  LOP3.LUT R4, R5, 0x7, RZ, 0xc0, !PT ;  /* 0x0000000705047812 */ /* 0x000fe200078ec0ff */
[----:B------:R-:W-:Y:S01]  /*0160*/  IMAD R6, R2, R5, RZ ;  /* 0x0000000502067224 */ /* 0x000fe200078e02ff */
[----:B------:R-:W-:Y:S02]  /*0170*/  CS2R R18, SRZ ;  /* 0x0000000000127805 */ /* 0x000fe4000001ff00 */
[----:B------:R-:W-:-:S07]  /*0180*/  ISETP.NE.AND P0, PT, R4, RZ, PT ;  /* 0x000000ff0400720c */ /* 0x000fce0003f05270 */
[----:B------:R-:W-:Y:S06]  /*0190*/  @!P1 BRA `(.L_x_1) ;  /* 0x0000000000c49947 */ /* 0x000fec0003800000 */
[----:B------:R-:W0:Y:S01]  /*01a0*/  LDC.64 R8, c[0x0][0x380] ;  /* 0x0000e000ff087b82 */ /* 0x000e220000000a00 */
[----:B------:R-:W-:Y:S01]  /*01b0*/  LOP3.LUT R7, R5, 0x7ffffff8, RZ, 0xc0, !PT ;  /* 0x7ffffff805077812 */ /* 0x000fe200078ec0ff */
[----:B------:R-:W-:Y:S01]  /*01c0*/  IMAD.MOV.U32 R27, RZ, RZ, R3 ;  /* 0x000000ffff1b7224 */ /* 0x000fe200078e0003 */
[----:B------:R-:W-:-:S03]  /*01d0*/  CS2R R18, SRZ ;  /* 0x0000000000127805 */ /* 0x000fc6000001ff00 */
[----:B------:R-:W-:Y:S02]  /*01e0*/  IMAD.MOV R26, RZ, RZ, -R7 ;  /* 0x000000ffff1a7224 */ /* 0x000fe400078e0a07 */
[----:B0-----:R-:W-:-:S03]  /*01f0*/  IMAD.WIDE.U32 R8, R6, 0x8, R8 ;  /* 0x0000000806087825 */ /* 0x001fc600078e0008 */
[----:B------:R-:W-:-:S04]  /*0200*/  IADD3 R10, P1, PT, R8, 0x20, RZ ;  /* 0x00000020080a7810 */ /* 0x000fc80007f3e0ff */
[----:B------:R-:W-:-:S09]  /*0210*/  IADD3.X R11, PT, PT, RZ, R9, RZ, P1, !PT ;  /* 0x00000009ff0b7210 */ /* 0x000fd20000ffe4ff */
.L_x_2:
[----:B------:R-:W0:Y:S01]  /*0220*/  LDC.64 R22, c[0x0][0x388] ;  /* 0x0000e200ff167b82 */ /* 0x000e220000000a00 */
[----:B------:R-:W-:Y:S01]  /*0230*/  MOV R8, R10 ;  /* 0x0000000a00087202 */ /* 0x000fe20000000f00 */
[----:B------:R-:W-:-:S05]  /*0240*/  IMAD.MOV.U32 R9, RZ, RZ, R11 ;  /* 0x000000ffff097224 */ /* 0x000fca00078e000b */
[----:B------:R-:W2:Y:S04]  /*0250*/  LDG.E.64 R14, desc[UR4][R8.64+-0x20] ;  /* 0xffffe004080e7981 */ /* 0x000ea8000c1e1b00 */
[----:B------:R-:W3:Y:S01]  /*0260*/  LDG.E.64 R10, desc[UR4][R8.64+-0x18] ;  /* 0xffffe804080a7981 */ /* 0x000ee2000c1e1b00 */
[----:B0-----:R-:W-:-:S05]  /*0270*/  IMAD.WIDE R22, R27, 0x8, R22 ;  /* 0x000000081b167825 */ /* 0x001fca00078e0216 */
[----:B------:R-:W2:Y:S01]  /*0280*/  LDG.E.64 R12, desc[UR4][R22.64] ;  /* 0x00000004160c7981 */ /* 0x000ea2000c1e1b00 */
[----:B------:R-:W-:-:S05]  /*0290*/  IMAD.WIDE R28, R0, 0x8, R22 ;  /* 0x00000008001c7825 */ /* 0x000fca00078e0216 */
[----:B------:R-:W3:Y:S01]  /*02a0*/  LDG.E.64 R16, desc[UR4][R28.64] ;  /* 0x000000041c107981 */ /* 0x000ee2000c1e1b00 */
[C---:B------:R-:W-:Y:S01]  /*02b0*/  IMAD.WIDE R24, R0.reuse, 0x8, R28 ;  /* 0x0000000800187825 */ /* 0x040fe200078e021c */
[----:B--2---:R-:W-:Y:S02]  /*02c0*/  DFMA R18, R14, R12, R18 ;  /* 0x0000000c0e12722b */ /* 0x004fe40000000012 */
[----:B------:R-:W2:Y:S04]  /*02d0*/  LDG.E.64 R14, desc[UR4][R8.64+-0x10] ;  /* 0xfffff004080e7981 */ /* 0x000ea8000c1e1b00 */
[----:B------:R-:W2:Y:S01]  /*02e0*/  LDG.E.64 R12, desc[UR4][R24.64] ;  /* 0x00000004180c7981 */ /* 0x000ea2000c1e1b00 */
[----:B------:R-:W-:Y:S01]  /*02f0*/  IMAD.WIDE R20, R0, 0x8, R24 ;  /* 0x0000000800147825 */ /* 0x000fe200078e0218 */
[----:B---3--:R-:W-:-:S02]  /*0300*/  DFMA R16, R10, R16, R18 ;  /* 0x000000100a10722b */ /* 0x008fc40000000012 */
[----:B------:R-:W3:Y:S04]  /*0310*/  LDG.E.64 R10, desc[UR4][R8.64+-0x8] ;  /* 0xfffff804080a7981 */ /* 0x000ee8000c1e1b00 */
        /* <DEDUP_REMOVED lines=9> */
[----:B------:R-:W-:-:S03]  /*03b0*/  IMAD.WIDE R24, R0, 0x8, R28 ;  /* 0x0000000800187825 */ /* 0x000fc600078e021c */
[----:B------:R-:W4:Y:S01]  /*03c0*/  LDG.E.64 R22, desc[UR4][R8.64+0x18] ;  /* 0x0000180408167981 */ /* 0x000f22000c1e1b00 */
[----:B------:R-:W-:-:S06]  /*03d0*/  IMAD.WIDE R20, R0, 0x8, R24 ;  /* 0x0000000800147825 */ /* 0x000fcc00078e0218 */
[----:B------:R-:W4:Y:S01]  /*03e0*/  LDG.E.64 R20, desc[UR4][R20.64] ;  /* 0x0000000414147981 */ /* 0x000f22000c1e1b00 */
[----:B--2---:R-:W-:-:S03]  /*03f0*/  DFMA R14, R16, R14, R18 ;  /* 0x0000000e100e722b */ /* 0x004fc60000000012 */
[----:B------:R-:W2:Y:S04]  /*0400*/  LDG.E.64 R16, desc[UR4][R8.64+0x10] ;  /* 0x0000100408107981 */ /* 0x000ea8000c1e1b00 */
[----:B------:R-:W2:Y:S01]  /*0410*/  LDG.E.64 R18, desc[UR4][R24.64] ;  /* 0x0000000418127981 */ /* 0x000ea2000c1e1b00 */
[----:B------:R-:W-:Y:S01]  /*0420*/  IADD3 R26, PT, PT, R26, 0x8, RZ ;  /* 0x000000081a1a7810 */ /* 0x000fe20007ffe0ff */
[----:B---3--:R-:W-:-:S03]  /*0430*/  DFMA R10, R10, R12, R14 ;  /* 0x0000000c0a0a722b */ /* 0x008fc6000000000e */
[----:B------:R-:W-:Y:S02]  /*0440*/  ISETP.NE.AND P1, PT, R26, RZ, PT ;  /* 0x000000ff1a00720c */ /* 0x000fe40003f25270 */
[----:B------:R-:W-:-:S03]  /*0450*/  LEA R27, R0, R27, 0x3 ;  /* 0x0000001b001b7211 */ /* 0x000fc600078e18ff */
[----:B--2---:R-:W-:Y:S01]  /*0460*/  DFMA R18, R16, R18, R10 ;  /* 0x000000121012722b */ /* 0x004fe2000000000a */
[----:B------:R-:W-:-:S07]  /*0470*/  IADD3 R10, P2, PT, R8, 0x40, RZ ;  /* 0x00000040080a7810 */ /* 0x000fce0007f5e0ff */
[----:B----4-:R-:W-:Y:S01]  /*0480*/  DFMA R18, R22, R20, R18 ;  /* 0x000000141612722b */ /* 0x010fe20000000012 */
[----:B------:R-:W-:Y:S01]  /*0490*/  IMAD.X R11, RZ, RZ, R9, P2 ;  /* 0x000000ffff0b7224 */ /* 0x000fe200010e0609 */
[----:B------:R-:W-:Y:S09]  /*04a0*/  @P1 BRA `(.L_x_2) ;  /* 0xfffffffc005c1947 */ /* 0x000ff2000383ffff */
.L_x_1:
[----:B------:R-:W-:Y:S05]  /*04b0*/  @!P0 BRA `(.L_x_0) ;  /* 0x0000000000fc8947 */ /* 0x000fea0003800000 */
[----:B------:R-:W-:Y:S02]  /*04c0*/  ISETP.GE.U32.AND P1, PT, R4, 0x4, PT ;  /* 0x000000040400780c */ /* 0x000fe40003f26070 */
[----:B------:R-:W-:-:S04]  /*04d0*/  LOP3.LUT R26, R5, 0x3, RZ, 0xc0, !PT ;  /* 0x00000003051a7812 */ /* 0x000fc800078ec0ff */
[----:B------:R-:W-:-:S07]  /*04e0*/  ISETP.NE.AND P0, PT, R26, RZ, PT ;  /* 0x000000ff1a00720c */ /* 0x000fce0003f05270 */
[----:B------:R-:W-:Y:S06]  /*04f0*/  @!P1 BRA `(.L_x_3) ;  /* 0x00000000006c9947 */ /* 0x000fec0003800000 */
[----:B------:R-:W0:Y:S01]  /*0500*/  LDC.64 R24, c[0x0][0x380] ;  /* 0x0000e000ff187b82 */ /* 0x000e220000000a00 */
[----:B------:R-:W1:Y:S01]  /*0510*/  LDCU.64 UR6, c[0x0][0x380] ;  /* 0x00007000ff0677ac */ /* 0x000e620008000a00 */
[C---:B------:R-:W-:Y:S01]  /*0520*/  IMAD.IADD R9, R6.reuse, 0x1, R7 ;  /* 0x0000000106097824 */ /* 0x040fe200078e0207 */
[----:B------:R-:W-:Y:S01]  /*0530*/  IADD3 R4, P1, PT, R6, R7, RZ ;  /* 0x0000000706047210 */ /* 0x000fe20007f3e0ff */
[----:B------:R-:W-:-:S04]  /*0540*/  IMAD R13, R7, R0, R3 ;  /* 0x00000000070d7224 */ /* 0x000fc800078e0203 */
[----:B------:R-:W2:Y:S01]  /*0550*/  LDC.64 R10, c[0x0][0x388] ;  /* 0x0000e200ff0a7b82 */ /* 0x000ea20000000a00 */
[----:B0-----:R-:W-:-:S06]  /*0560*/  IMAD.WIDE.U32 R24, R9, 0x8, R24 ;  /* 0x0000000809187825 */ /* 0x001fcc00078e0018 */
[----:B------:R-:W3:Y:S01]  /*0570*/  LDG.E.64 R24, desc[UR4][R24.64] ;  /* 0x0000000418187981 */ /* 0x000ee2000c1e1b00 */
[----:B--2---:R-:W-:Y:S01]  /*0580*/  IMAD.WIDE R10, R13, 0x8, R10 ;  /* 0x000000080d0a7825 */ /* 0x004fe200078e020a */
[----:B------:R-:W-:Y:S02]  /*0590*/  IADD3.X R13, PT, PT, RZ, RZ, RZ, P1, !PT ;  /* 0x000000ffff0d7210 */ /* 0x000fe40000ffe4ff */
[----:B-1----:R-:W-:Y:S02]  /*05a0*/  LEA R28, P1, R4, UR6, 0x3 ;  /* 0x00000006041c7c11 */ /* 0x002fe4000f8218ff */
[----:B------:R-:W3:Y:S01]  /*05b0*/  LDG.E.64 R8, desc[UR4][R10.64] ;  /* 0x000000040a087981 */ /* 0x000ee2000c1e1b00 */
[----:B------:R-:W-:Y:S01]  /*05c0*/  IMAD.WIDE R14, R0, 0x8, R10 ;  /* 0x00000008000e7825 */ /* 0x000fe200078e020a */
[----:B------:R-:W-:-:S05]  /*05d0*/  LEA.HI.X R29, R4, UR7, R13, 0x3, P1 ;  /* 0x00000007041d7c11 */ /* 0x000fca00088f1c0d */
[----:B------:R-:W2:Y:S01]  /*05e0*/  LDG.E.64 R12, desc[UR4][R28.64+0x8] ;  /* 0x000008041c0c7981 */ /* 0x000ea2000c1e1b00 */
[----:B------:R-:W-:-:S03]  /*05f0*/  IMAD.WIDE R20, R0, 0x8, R14 ;  /* 0x0000000800147825 */ /* 0x000fc600078e020e */
[----:B------:R-:W2:Y:S04]  /*0600*/  LDG.E.64 R10, desc[UR4][R14.64] ;  /* 0x000000040e0a7981 */ /* 0x000ea8000c1e1b00 */
[----:B------:R-:W4:Y:S01]  /*0610*/  LDG.E.64 R16, desc[UR4][R20.64] ;  /* 0x0000000414107981 */ /* 0x000f22000c1e1b00 */
[----:B------:R-:W-:-:S03]  /*0620*/  IMAD.WIDE R22, R0, 0x8, R20 ;  /* 0x0000000800167825 */ /* 0x000fc600078e0214 */
[----:B------:R-:W4:Y:S04]  /*0630*/  LDG.E.64 R14, desc[UR4][R28.64+0x10] ;  /* 0x000010041c0e7981 */ /* 0x000f28000c1e1b00 */
[----:B------:R-:W5:Y:S04]  /*0640*/  LDG.E.64 R20, desc[UR4][R28.64+0x18] ;  /* 0x000018041c147981 */ /* 0x000f68000c1e1b00 */
[----:B------:R-:W5:Y:S01]  /*0650*/  LDG.E.64 R22, desc[UR4][R22.64] ;  /* 0x0000000416167981 */ /* 0x000f62000c1e1b00 */
[----:B------:R-:W-:Y:S01]  /*0660*/  VIADD R7, R7, 0x4 ;  /* 0x0000000407077836 */ /* 0x000fe20000000000 */
[----:B---3--:R-:W-:-:S08]  /*0670*/  DFMA R8, R24, R8, R18 ;  /* 0x000000081808722b */ /* 0x008fd00000000012 */
[----:B--2---:R-:W-:-:S08]  /*0680*/  DFMA R8, R12, R10, R8 ;  /* 0x0000000a0c08722b */ /* 0x004fd00000000008 */
[----:B----4-:R-:W-:-:S08]  /*0690*/  DFMA R8, R14, R16, R8 ;  /* 0x000000100e08722b */ /* 0x010fd00000000008 */
[----:B-----5:R-:W-:-:S11]  /*06a0*/  DFMA R18, R20, R22, R8 ;  /* 0x000000161412722b */ /* 0x020fd60000000008 */
.L_x_3:
[----:B------:R-:W-:Y:S05]  /*06b0*/  @!P0 BRA `(.L_x_0) ;  /* 0x00000000007c8947 */ /* 0x000fea0003800000 */
[----:B------:R-:W-:Y:S01]  /*06c0*/  ISETP.NE.AND P1, PT, R26, 0x1, PT ;  /* 0x000000011a00780c */ /* 0x000fe20003f25270 */
[----:B------:R-:W0:Y:S01]  /*06d0*/  LDC.64 R10, c[0x0][0x380] ;  /* 0x0000e000ff0a7b82 */ /* 0x000e220000000a00 */
[----:B------:R-:W-:-:S04]  /*06e0*/  LOP3.LUT R14, R5, 0x1, RZ, 0xc0, !PT ;  /* 0x00000001050e7812 */ /* 0x000fc800078ec0ff */
[----:B------:R-:W-:-:S03]  /*06f0*/  ISETP.NE.U32.AND P0, PT, R14, 0x1, PT ;  /* 0x000000010e00780c */ /* 0x000fc60003f05070 */
[----:B------:R-:W1:Y:S04]  /*0700*/  LDC.64 R20, c[0x0][0x388] ;  /* 0x0000e200ff147b82 */ /* 0x000e680000000a00 */
[CC--:B------:R-:W-:Y:S01]  /*0710*/  @P1 IADD3 R15, PT, PT, R6.reuse, R7.reuse, RZ ;  /* 0x00000007060f1210 */ /* 0x0c0fe20007ffe0ff */
[C---:B------:R-:W-:Y:S01]  /*0720*/  @P1 IMAD R17, R7.reuse, R0, R3 ;  /* 0x0000000007111224 */ /* 0x040fe200078e0203 */
[----:B------:R-:W-:Y:S01]  /*0730*/  @P1 IADD3 R16, P2, PT, R6, R7, RZ ;  /* 0x0000000706101210 */ /* 0x000fe20007f5e0ff */
[----:B------:R-:W-:Y:S01]  /*0740*/  @P1 VIADD R7, R7, 0x2 ;  /* 0x0000000207071836 */ /* 0x000fe20000000000 */
[----:B------:R-:W2:Y:S08]  /*0750*/  @P1 LDC.64 R8, c[0x0][0x380] ;  /* 0x0000e000ff081b82 */ /* 0x000eb00000000a00 */
[----:B------:R-:W3:Y:S01]  /*0760*/  LDC.64 R12, c[0x0][0x380] ;  /* 0x0000e000ff0c7b82 */ /* 0x000ee20000000a00 */
[----:B0-----:R-:W-:-:S06]  /*0770*/  @P1 IMAD.WIDE.U32 R14, R15, 0x8, R10 ;  /* 0x000000080f0e1825 */ /* 0x001fcc00078e000a */
[----:B------:R-:W4:Y:S01]  /*0780*/  @P1 LDG.E.64 R14, desc[UR4][R14.64] ;  /* 0x000000040e0e1981 */ /* 0x000f22000c1e1b00 */
[----:B------:R-:W0:Y:S01]  /*0790*/  LDC.64 R4, c[0x0][0x388] ;  /* 0x0000e200ff047b82 */ /* 0x000e220000000a00 */
[----:B-1----:R-:W-:Y:S01]  /*07a0*/  @P1 IMAD.WIDE R20, R17, 0x8, R20 ;  /* 0x0000000811141825 */ /* 0x002fe200078e0214 */
[----:B------:R-:W-:-:S04]  /*07b0*/  @P1 IADD3.X R17, PT, PT, RZ, RZ, RZ, P2, !PT ;  /* 0x000000ffff111210 */ /* 0x000fc800017fe4ff */
[----:B------:R-:W4:Y:S01]  /*07c0*/  @P1 LDG.E.64 R10, desc[UR4][R20.64] ;  /* 0x00000004140a1981 */ /* 0x000f22000c1e1b00 */
[----:B--2---:R-:W-:Y:S01]  /*07d0*/  @P1 LEA R8, P2, R16, R8, 0x3 ;  /* 0x0000000810081211 */ /* 0x004fe200078418ff */
[----:B------:R-:W-:-:S03]  /*07e0*/  @P1 IMAD.WIDE R22, R0, 0x8, R20 ;  /* 0x0000000800161825 */ /* 0x000fc600078e0214 */
[----:B------:R-:W-:Y:S01]  /*07f0*/  @P1 LEA.HI.X R9, R16, R9, R17, 0x3, P2 ;  /* 0x0000000910091211 */ /* 0x000fe200010f1c11 */
[----:B------:R-:W-:Y:S01]  /*0800*/  @!P0 IMAD R25, R7, R0, R3 ;  /* 0x0000000007198224 */ /* 0x000fe200078e0203 */
[----:B------:R-:W-:Y:S02]  /*0810*/  @!P0 IADD3 R17, PT, PT, R6, R7, RZ ;  /* 0x0000000706118210 */ /* 0x000fe40007ffe0ff */
[----:B------:R-:W2:Y:S04]  /*0820*/  @P1 LDG.E.64 R6, desc[UR4][R22.64] ;  /* 0x0000000416061981 */ /* 0x000ea8000c1e1b00 */
[----:B------:R-:W2:Y:S01]  /*0830*/  @P1 LDG.E.64 R8, desc[UR4][R8.64+0x8] ;  /* 0x0000080408081981 */ /* 0x000ea2000c1e1b00 */
[----:B---3--:R-:W-:-:S04]  /*0840*/  @!P0 IMAD.WIDE.U32 R12, R17, 0x8, R12 ;  /* 0x00000008110c8825 */ /* 0x008fc800078e000c */
[----:B0-----:R-:W-:Y:S02]  /*0850*/  @!P0 IMAD.WIDE R4, R25, 0x8, R4 ;  /* 0x0000000819048825 */ /* 0x001fe400078e0204 */
[----:B------:R-:W3:Y:S04]  /*0860*/  @!P0 LDG.E.64 R12, desc[UR4][R12.64] ;  /* 0x000000040c0c8981 */ /* 0x000ee8000c1e1b00 */
[----:B------:R-:W3:Y:S01]  /*0870*/  @!P0 LDG.E.64 R4, desc[UR4][R4.64] ;  /* 0x0000000404048981 */ /* 0x000ee2000c1e1b00 */
[----:B----4-:R-:W-:-:S08]  /*0880*/  @P1 DFMA R10, R14, R10, R18 ;  /* 0x0000000a0e0a122b */ /* 0x010fd00000000012 */
[----:B--2---:R-:W-:-:S08]  /*0890*/  @P1 DFMA R18, R8, R6, R10 ;  /* 0x000000060812122b */ /* 0x004fd0000000000a */
[----:B---3--:R-:W-:-:S11]  /*08a0*/  @!P0 DFMA R18, R12, R4, R18 ;  /* 0x000000040c12822b */ /* 0x008fd60000000012 */
.L_x_0:
[----:B------:R-:W0:Y:S01]  /*08b0*/  LDC.64 R4, c[0x0][0x390] ;  /* 0x0000e400ff047b82 */ /* 0x000e220000000a00 */
[----:B------:R-:W-:-:S04]  /*08c0*/  IMAD R3, R2, R0, R3 ;  /* 0x0000000002037224 */ /* 0x000fc800078e0203 */
[----:B0-----:R-:W-:-:S05]  /*08d0*/  IMAD.WIDE R2, R3, 0x8, R4 ;  /* 0x0000000803027825 */ /* 0x001fca00078e0204 */
[----:B------:R-:W-:Y:S01]  /*08e0*/  STG.E.64 desc[UR4][R2.64], R18 ;  /* 0x0000001202007986 */ /* 0x000fe2000c101b04 */
[----:B------:R-:W-:Y:S05]  /*08f0*/  EXIT ;  /* 0x000000000000794d */ /* 0x000fea0003800000 */
.L_x_4:
[----:B------:R-:W-:-:S00]  /*0900*/  BRA `(.L_x_4) ;  /* 0xfffffffc00fc7947 */ /* 0x000fc0000383ffff */
[----:B------:R-:W-:-:S00]  /*0910*/  NOP ;  /* 0x0000000000007918 */ /* 0x000fc00000000000 */
        /* <DEDUP_REMOVED lines=14> */
.L_x_5:


//--------------------- .nv.shared.reserved.0     --------------------------
	.section	.nv.shared.reserved.0,"aw",@nobits
	.weak		__nv_reservedSMEM_offset_0_alias
	.size		__nv_reservedSMEM_offset_0_alias, 0, 64
	.other		__nv_reservedSMEM_offset_0_alias,@"STO_CUDA_RESERVED_SHARED STV_DEFAULT"
__nv_reservedSMEM_offset_0_alias:
	.zero		0
	.zero		64


//--------------------- .nv.constant0._Z9matrixMulPKdS0_Pdiii --------------------------
	.section	.nv.constant0._Z9matrixMulPKdS0_Pdiii,"a",@progbits
	.sectionflags	@""
	.align	4
.nv.constant0._Z9matrixMulPKdS0_Pdiii:
	.zero		932


//--------------------- SYMBOLS --------------------------

	.type		.nv.reservedSmem.offset0,@object
	.size		.nv.reservedSmem.offset0,0x4
